	.headerflags	@"EF_CUDA_TEXMODE_UNIFIED EF_CUDA_64BIT_ADDRESS EF_CUDA_ACCELERATORS EF_CUDA_SM90 EF_CUDA_VIRTUAL_SM(EF_CUDA_SM90)"
	.elftype	@"ET_EXEC"


//--------------------- .nv.info                  --------------------------
	.section	.nv.info,"",@"SHT_CUDA_INFO"
	.align	4


	//----- nvinfo : EIATTR_REGCOUNT
	.align		4
        /*0000*/ 	.byte	0x04, 0x2f
        /*0002*/ 	.short	(.L_1 - .L_0)
	.align		4
.L_0:
        /*0004*/ 	.word	index@(triton_poi_fused_cat_4)
        /*0008*/ 	.word	0x0000001c


	//----- nvinfo : EIATTR_MIN_STACK_SIZE
	.align		4
.L_1:
        /*000c*/ 	.byte	0x04, 0x12
        /*000e*/ 	.short	(.L_3 - .L_2)
	.align		4
.L_2:
        /*0010*/ 	.word	index@(triton_poi_fused_cat_4)
        /*0014*/ 	.word	0x00000000


	//----- nvinfo : EIATTR_FRAME_SIZE
	.align		4
.L_3:
        /*0018*/ 	.byte	0x04, 0x11
        /*001a*/ 	.short	(.L_5 - .L_4)
	.align		4
.L_4:
        /*001c*/ 	.word	index@(triton_poi_fused_cat_4)
        /*0020*/ 	.word	0x00000000


	//----- nvinfo : EIATTR_MIN_STACK_SIZE
	.align		4
.L_5:
        /*0024*/ 	.byte	0x04, 0x12
        /*0026*/ 	.short	(.L_7 - .L_6)
	.align		4
.L_6:
        /*0028*/ 	.word	index@(triton_poi_fused_cat_4)
        /*002c*/ 	.word	0x00000000
.L_7:


//--------------------- .nv.info.triton_poi_fused_cat_4 --------------------------
	.section	.nv.info.triton_poi_fused_cat_4,"",@"SHT_CUDA_INFO"
	.sectionflags	@""
	.align	4


	//----- nvinfo : EIATTR_CUDA_API_VERSION
	.align		4
        /*0000*/ 	.byte	0x04, 0x37
        /*0002*/ 	.short	(.L_9 - .L_8)
.L_8:
        /*0004*/ 	.word	0x0000007c


	//----- nvinfo : EIATTR_KPARAM_INFO
	.align		4
.L_9:
        /*0008*/ 	.byte	0x04, 0x17
        /*000a*/ 	.short	(.L_11 - .L_10)
.L_10:
        /*000c*/ 	.word	0x00000000
        /*0010*/ 	.short	0x0008
        /*0012*/ 	.short	0x0040
        /*0014*/ 	.byte	0x00, 0xf0, 0x11, 0x00


	//----- nvinfo : EIATTR_KPARAM_INFO
	.align		4
.L_11:
        /*0018*/ 	.byte	0x04, 0x17
        /*001a*/ 	.short	(.L_13 - .L_12)
.L_12:
        /*001c*/ 	.word	0x00000000
        /*0020*/ 	.short	0x0007
        /*0022*/ 	.short	0x0038
        /*0024*/ 	.byte	0x00, 0xf4, 0x21, 0x00


	//----- nvinfo : EIATTR_KPARAM_INFO
	.align		4
.L_13:
        /*0028*/ 	.byte	0x04, 0x17
        /*002a*/ 	.short	(.L_15 - .L_14)
.L_14:
        /*002c*/ 	.word	0x00000000
        /*0030*/ 	.short	0x0006
        /*0032*/ 	.short	0x0030
        /*0034*/ 	.byte	0x00, 0xf4, 0x21, 0x00


	//----- nvinfo : EIATTR_KPARAM_INFO
	.align		4
.L_15:
        /*0038*/ 	.byte	0x04, 0x17
        /*003a*/ 	.short	(.L_17 - .L_16)
.L_16:
        /*003c*/ 	.word	0x00000000
        /*0040*/ 	.short	0x0005
        /*0042*/ 	.short	0x0028
        /*0044*/ 	.byte	0x00, 0xf4, 0x21, 0x00


	//----- nvinfo : EIATTR_KPARAM_INFO
	.align		4
.L_17:
        /*0048*/ 	.byte	0x04, 0x17
        /*004a*/ 	.short	(.L_19 - .L_18)
.L_18:
        /*004c*/ 	.word	0x00000000
        /*0050*/ 	.short	0x0004
        /*0052*/ 	.short	0x0020
        /*0054*/ 	.byte	0x00, 0xf4, 0x21, 0x00


	//----- nvinfo : EIATTR_KPARAM_INFO
	.align		4
.L_19:
        /*0058*/ 	.byte	0x04, 0x17
        /*005a*/ 	.short	(.L_21 - .L_20)
.L_20:
        /*005c*/ 	.word	0x00000000
        /*0060*/ 	.short	0x0003
        /*0062*/ 	.short	0x0018
        /*0064*/ 	.byte	0x00, 0xf4, 0x21, 0x00


	//----- nvinfo : EIATTR_KPARAM_INFO
	.align		4
.L_21:
        /*0068*/ 	.byte	0x04, 0x17
        /*006a*/ 	.short	(.L_23 - .L_22)
.L_22:
        /*006c*/ 	.word	0x00000000
        /*0070*/ 	.short	0x0002
        /*0072*/ 	.short	0x0010
        /*0074*/ 	.byte	0x00, 0xf4, 0x21, 0x00


	//----- nvinfo : EIATTR_KPARAM_INFO
	.align		4
.L_23:
        /*0078*/ 	.byte	0x04, 0x17
        /*007a*/ 	.short	(.L_25 - .L_24)
.L_24:
        /*007c*/ 	.word	0x00000000
        /*0080*/ 	.short	0x0001
        /*0082*/ 	.short	0x0008
        /*0084*/ 	.byte	0x00, 0xf4, 0x21, 0x00


	//----- nvinfo : EIATTR_KPARAM_INFO
	.align		4
.L_25:
        /*0088*/ 	.byte	0x04, 0x17
        /*008a*/ 	.short	(.L_27 - .L_26)
.L_26:
        /*008c*/ 	.word	0x00000000
        /*0090*/ 	.short	0x0000
        /*0092*/ 	.short	0x0000
        /*0094*/ 	.byte	0x00, 0xf4, 0x21, 0x00


	//----- nvinfo : EIATTR_SPARSE_MMA_MASK
	.align		4
.L_27:
        /*0098*/ 	.byte	0x03, 0x50
        /*009a*/ 	.short	0x0000


	//----- nvinfo : EIATTR_MAXREG_COUNT
	.align		4
        /*009c*/ 	.byte	0x03, 0x1b
        /*009e*/ 	.short	0x00ff


	//----- nvinfo : EIATTR_EXIT_INSTR_OFFSETS
	.align		4
        /*00a0*/ 	.byte	0x04, 0x1c
        /*00a2*/ 	.short	(.L_29 - .L_28)


	//   ....[0]....
.L_28:
        /*00a4*/ 	.word	0x000006d0


	//   ....[1]....
        /*00a8*/ 	.word	0x000006f0


	//----- nvinfo : EIATTR_REQNTID
	.align		4
.L_29:
        /*00ac*/ 	.byte	0x04, 0x10
        /*00ae*/ 	.short	(.L_31 - .L_30)
.L_30:
        /*00b0*/ 	.word	0x00000080
        /*00b4*/ 	.word	0x00000001
        /*00b8*/ 	.word	0x00000001


	//----- nvinfo : EIATTR_CBANK_PARAM_SIZE
	.align		4
.L_31:
        /*00bc*/ 	.byte	0x03, 0x19
        /*00be*/ 	.short	0x0044


	//----- nvinfo : EIATTR_PARAM_CBANK
	.align		4
        /*00c0*/ 	.byte	0x04, 0x0a
        /*00c2*/ 	.short	(.L_33 - .L_32)
	.align		4
.L_32:
        /*00c4*/ 	.word	index@(.nv.constant0.triton_poi_fused_cat_4)
        /*00c8*/ 	.short	0x0210
        /*00ca*/ 	.short	0x0044


	//----- nvinfo : EIATTR_SW_WAR
	.align		4
.L_33:
        /*00cc*/ 	.byte	0x04, 0x36
        /*00ce*/ 	.short	(.L_35 - .L_34)
.L_34:
        /*00d0*/ 	.word	0x00000008
.L_35:


//--------------------- .nv.callgraph             --------------------------
	.section	.nv.callgraph,"",@"SHT_CUDA_CALLGRAPH"
	.align	4
	.sectionentsize	8
	.align		4
        /*0000*/ 	.word	0x00000000
	.align		4
        /*0004*/ 	.word	0xffffffff
	.align		4
        /*0008*/ 	.word	0x00000000
	.align		4
        /*000c*/ 	.word	0xfffffffe
	.align		4
        /*0010*/ 	.word	0x00000000
	.align		4
        /*0014*/ 	.word	0xfffffffd
	.align		4
        /*0018*/ 	.word	0x00000000
	.align		4
        /*001c*/ 	.word	0xfffffffc


//--------------------- .text.triton_poi_fused_cat_4 --------------------------
	.section	.text.triton_poi_fused_cat_4,"ax",@progbits
	.align	128
        .global         triton_poi_fused_cat_4
        .type           triton_poi_fused_cat_4,@function
        .size           triton_poi_fused_cat_4,(.L_x_1 - triton_poi_fused_cat_4)
        .other          triton_poi_fused_cat_4,@"STO_CUDA_ENTRY STV_DEFAULT"
triton_poi_fused_cat_4:
.text.triton_poi_fused_cat_4:
[----:B------:R-:W0:Y:S01]  /*0000*/  LDC R1, c[0x0][0x28] ;  /* 0x00000a00ff017b82 */ /* 0x000e220000000800 */
[----:B------:R-:W1:Y:S01]  /*0010*/  S2R R0, SR_TID.X ;  /* 0x0000000000007919 */ /* 0x000e620000002100 */
[----:B------:R-:W-:Y:S01]  /*0020*/  CS2R R14, SRZ ;  /* 0x00000000000e7805 */ /* 0x000fe2000001ff00 */
[----:B------:R-:W-:Y:S01]  /*0030*/  IMAD.MOV.U32 R12, RZ, RZ, RZ ;  /* 0x000000ffff0c7224 */ /* 0x000fe200078e00ff */
[----:B------:R-:W-:Y:S01]  /*0040*/  ULDC.64 UR4, c[0x0][0x208] ;  /* 0x0000820000047ab9 */ /* 0x000fe20000000a00 */
[----:B------:R-:W2:Y:S03]  /*0050*/  S2R R5, SR_CTAID.X ;  /* 0x0000000000057919 */ /* 0x000ea60000002500 */
[----:B------:R-:W3:Y:S01]  /*0060*/  LDC.64 R16, c[0x0][0x228] ;  /* 0x00008a00ff107b82 */ /* 0x000ee20000000a00 */
[----:B------:R-:W-:-:S07]  /*0070*/  IMAD.MOV.U32 R10, RZ, RZ, RZ ;  /* 0x000000ffff0a7224 */ /* 0x000fce00078e00ff */
[----:B------:R-:W4:Y:S01]  /*0080*/  LDC.64 R18, c[0x0][0x238] ;  /* 0x00008e00ff127b82 */ /* 0x000f220000000a00 */
[----:B-1----:R-:W-:Y:S01]  /*0090*/  IMAD.SHL.U32 R0, R0, 0x2, RZ ;  /* 0x0000000200007824 */ /* 0x002fe200078e00ff */
[----:B--2---:R-:W-:-:S04]  /*00a0*/  SHF.R.S32.HI R3, RZ, 0x17, R5 ;  /* 0x00000017ff037819 */ /* 0x004fc80000011405 */
[----:B------:R-:W-:Y:S02]  /*00b0*/  LOP3.LUT R0, R0, 0xfe, RZ, 0xc0, !PT ;  /* 0x000000fe00007812 */ /* 0x000fe400078ec0ff */
[----:B------:R-:W-:-:S03]  /*00c0*/  SGXT R3, R3, 0x1 ;  /* 0x000000010303781a */ /* 0x000fc60000000200 */
[----:B------:R-:W-:Y:S02]  /*00d0*/  IMAD R0, R5, 0x100, R0 ;  /* 0x0000010005007824 */ /* 0x000fe400078e0200 */
[----:B------:R-:W1:Y:S02]  /*00e0*/  LDC.64 R4, c[0x0][0x220] ;  /* 0x00008800ff047b82 */ /* 0x000e640000000a00 */
[----:B------:R-:W-:Y:S01]  /*00f0*/  IMAD.HI R13, R0, 0x51eb851f, RZ ;  /* 0x51eb851f000d7827 */ /* 0x000fe200078e02ff */
[----:B------:R-:W-:-:S04]  /*0100*/  LEA.HI R6, R3, R0, RZ, 0x4 ;  /* 0x0000000003067211 */ /* 0x000fc800078f20ff */
[----:B------:R-:W-:Y:S01]  /*0110*/  SHF.R.S32.HI R11, RZ, 0x4, R6 ;  /* 0x00000004ff0b7819 */ /* 0x000fe20000011406 */
[----:B------:R-:W2:Y:S04]  /*0120*/  LDC.64 R2, c[0x0][0x218] ;  /* 0x00008600ff027b82 */ /* 0x000ea80000000a00 */
[----:B------:R-:W-:-:S05]  /*0130*/  IMAD.HI R7, R11, 0x51eb851f, RZ ;  /* 0x51eb851f0b077827 */ /* 0x000fca00078e02ff */
[----:B------:R-:W-:-:S04]  /*0140*/  SHF.R.U32.HI R8, RZ, 0x1f, R7 ;  /* 0x0000001fff087819 */ /* 0x000fc80000011607 */
[----:B------:R-:W-:Y:S02]  /*0150*/  LEA.HI.SX32 R8, R7, R8, 0x1b ;  /* 0x0000000807087211 */ /* 0x000fe400078fdaff */
[----:B------:R-:W-:-:S03]  /*0160*/  LOP3.LUT R7, R6, 0xfffffff0, RZ, 0xc0, !PT ;  /* 0xfffffff006077812 */ /* 0x000fc600078ec0ff */
[----:B------:R-:W-:Y:S01]  /*0170*/  IMAD R11, R8, -0x64, R11 ;  /* 0xffffff9c080b7824 */ /* 0x000fe200078e020b */
[----:B------:R-:W-:-:S03]  /*0180*/  SHF.R.U32.HI R8, RZ, 0x1f, R13 ;  /* 0x0000001fff087819 */ /* 0x000fc6000001160d */
[----:B------:R-:W-:Y:S01]  /*0190*/  VIADD R21, R11, 0xfffffffc ;  /* 0xfffffffc0b157836 */ /* 0x000fe20000000000 */
[----:B------:R-:W-:Y:S01]  /*01a0*/  LEA.HI.SX32 R13, R13, R8, 0x17 ;  /* 0x000000080d0d7211 */ /* 0x000fe200078fbaff */
[----:B------:R-:W-:-:S03]  /*01b0*/  IMAD.IADD R8, R0, 0x1, -R7 ;  /* 0x0000000100087824 */ /* 0x000fc600078e0a07 */
[----:B------:R-:W-:Y:S01]  /*01c0*/  ISETP.GE.U32.AND P1, PT, R21, 0x20, PT ;  /* 0x000000201500780c */ /* 0x000fe20003f26070 */
[----:B------:R-:W-:-:S03]  /*01d0*/  IMAD R8, R13, 0x200, R8 ;  /* 0x000002000d087824 */ /* 0x000fc600078e0208 */
[----:B------:R-:W-:Y:S01]  /*01e0*/  ISETP.LT.AND P4, PT, R0, 0x1900, !P1 ;  /* 0x000019000000780c */ /* 0x000fe20004f81270 */
[C---:B------:R-:W-:Y:S02]  /*01f0*/  IMAD R7, R21.reuse, 0x10, R8 ;  /* 0x0000001015077824 */ /* 0x040fe400078e0208 */
[----:B-1----:R-:W-:-:S04]  /*0200*/  IMAD.WIDE R20, R21, 0x4, R4 ;  /* 0x0000000415147825 */ /* 0x002fc800078e0204 */
[----:B--2---:R-:W-:Y:S01]  /*0210*/  IMAD.WIDE R4, R7, 0x4, R2 ;  /* 0x0000000407047825 */ /* 0x004fe200078e0202 */
[----:B------:R-:W-:Y:S01]  /*0220*/  CS2R R2, SRZ ;  /* 0x0000000000027805 */ /* 0x000fe2000001ff00 */
[----:B------:R-:W1:Y:S04]  /*0230*/  LDC.64 R6, c[0x0][0x230] ;  /* 0x00008c00ff067b82 */ /* 0x000e680000000a00 */
[----:B------:R-:W2:Y:S04]  /*0240*/  @P4 LDG.E.EL R14, desc[UR4][R20.64] ;  /* 0x00000004140e4981 */ /* 0x000ea8000c2e1900 */
[----:B------:R5:W2:Y:S04]  /*0250*/  @P4 LDG.E.64 R2, desc[UR4][R4.64] ;  /* 0x0000000404024981 */ /* 0x000aa8000c1e1b00 */
[----:B------:R1:W2:Y:S01]  /*0260*/  @P4 LDG.E.EL R12, desc[UR4][R20.64] ;  /* 0x00000004140c4981 */ /* 0x0002a2000c2e1900 */
[----:B------:R-:W-:-:S05]  /*0270*/  VIADD R9, R11, 0xffffffdc ;  /* 0xffffffdc0b097836 */ /* 0x000fca0000000000 */
[----:B------:R-:W-:-:S04]  /*0280*/  ISETP.GE.U32.AND P2, PT, R9, 0x20, PT ;  /* 0x000000200900780c */ /* 0x000fc80003f46070 */
[----:B------:R-:W-:Y:S01]  /*0290*/  ISETP.LT.AND P5, PT, R0, 0x1900, !P2 ;  /* 0x000019000000780c */ /* 0x000fe200057a1270 */
[----:B------:R-:W-:Y:S01]  /*02a0*/  IMAD R9, R9, 0x10, R8 ;  /* 0x0000001009097824 */ /* 0x000fe200078e0208 */
[----:B0----5:R-:W-:Y:S01]  /*02b0*/  CS2R R4, SRZ ;  /* 0x0000000000047805 */ /* 0x021fe2000001ff00 */
[----:B-1----:R-:W-:Y:S02]  /*02c0*/  IMAD.WIDE R22, R11, 0x4, R6 ;  /* 0x000000040b167825 */ /* 0x002fe400078e0206 */
[----:B------:R-:W0:Y:S02]  /*02d0*/  LDC.64 R6, c[0x0][0x240] ;  /* 0x00009000ff067b82 */ /* 0x000e240000000a00 */
[----:B---3--:R-:W-:-:S06]  /*02e0*/  IMAD.WIDE R16, R9, 0x4, R16 ;  /* 0x0000000409107825 */ /* 0x008fcc00078e0210 */
[----:B------:R-:W3:Y:S04]  /*02f0*/  @P5 LDG.E.EL R10, desc[UR4][R22.64+-0x90] ;  /* 0xffff7004160a5981 */ /* 0x000ee8000c2e1900 */
[----:B------:R1:W5:Y:S04]  /*0300*/  @P5 LDG.E.64 R4, desc[UR4][R16.64] ;  /* 0x0000000410045981 */ /* 0x000368000c1e1b00 */
[----:B------:R0:W5:Y:S01]  /*0310*/  @P5 LDG.E.EL R15, desc[UR4][R22.64+-0x90] ;  /* 0xffff7004160f5981 */ /* 0x000162000c2e1900 */
[C---:B------:R-:W-:Y:S01]  /*0320*/  ISETP.GT.AND P0, PT, R11.reuse, 0x43, PT ;  /* 0x000000430b00780c */ /* 0x040fe20003f04270 */
[----:B------:R-:W-:-:S03]  /*0330*/  IMAD R8, R11, 0x10, R8 ;  /* 0x000000100b087824 */ /* 0x000fc600078e0208 */
[----:B------:R-:W-:Y:S01]  /*0340*/  ISETP.LT.AND P6, PT, R0, 0x1900, P0 ;  /* 0x000019000000780c */ /* 0x000fe200007c1270 */
[----:B------:R-:W-:Y:S01]  /*0350*/  VIADD R21, R8, 0xfffffbc0 ;  /* 0xfffffbc008157836 */ /* 0x000fe20000000000 */
[----:B------:R-:W-:Y:S01]  /*0360*/  CS2R R8, SRZ ;  /* 0x0000000000087805 */ /* 0x000fe2000001ff00 */
[----:B-1----:R-:W-:Y:S02]  /*0370*/  IMAD.MOV.U32 R16, RZ, RZ, RZ ;  /* 0x000000ffff107224 */ /* 0x002fe400078e00ff */
[----:B----4-:R-:W-:-:S04]  /*0380*/  IMAD.WIDE R20, R21, 0x4, R18 ;  /* 0x0000000415147825 */ /* 0x010fc800078e0212 */
[----:B------:R-:W-:Y:S02]  /*0390*/  IMAD.MOV.U32 R18, RZ, RZ, RZ ;  /* 0x000000ffff127224 */ /* 0x000fe400078e00ff */
[C---:B0-----:R-:W-:Y:S02]  /*03a0*/  IMAD.WIDE R24, R11.reuse, 0x4, R6 ;  /* 0x000000040b187825 */ /* 0x041fe400078e0206 */
[----:B------:R-:W4:Y:S01]  /*03b0*/  @P6 LDG.E.64 R8, desc[UR4][R20.64] ;  /* 0x0000000414086981 */ /* 0x000f22000c1e1b00 */
[----:B------:R-:W0:Y:S03]  /*03c0*/  LDC.64 R6, c[0x0][0x210] ;  /* 0x00008400ff067b82 */ /* 0x000e260000000a00 */
[----:B------:R-:W4:Y:S04]  /*03d0*/  @P6 LDG.E.EL R18, desc[UR4][R24.64+-0x110] ;  /* 0xfffef00418126981 */ /* 0x000f28000c2e1900 */
[----:B------:R-:W4:Y:S01]  /*03e0*/  @P6 LDG.E.EL R16, desc[UR4][R24.64+-0x110] ;  /* 0xfffef00418106981 */ /* 0x000f22000c2e1900 */
[----:B------:R-:W-:Y:S01]  /*03f0*/  ISETP.GE.AND P3, PT, R11, 0x4, PT ;  /* 0x000000040b00780c */ /* 0x000fe20003f66270 */
[----:B------:R-:W-:-:S04]  /*0400*/  IMAD R22, R13, -0x640, R0 ;  /* 0xfffff9c00d167824 */ /* 0x000fc800078e0200 */
[----:B------:R-:W-:-:S04]  /*0410*/  IMAD R13, R13, 0x40, R22 ;  /* 0x000000400d0d7824 */ /* 0x000fc800078e0216 */
[----:B0-----:R-:W-:Y:S01]  /*0420*/  IMAD.WIDE R6, R13, 0x4, R6 ;  /* 0x000000040d067825 */ /* 0x001fe200078e0206 */
[----:B--2---:R-:W-:Y:S02]  /*0430*/  SEL R14, R14, RZ, P4 ;  /* 0x000000ff0e0e7207 */ /* 0x004fe40002000000 */
[----:B------:R-:W-:Y:S02]  /*0440*/  SEL R17, R2, RZ, P4 ;  /* 0x000000ff02117207 */ /* 0x000fe40002000000 */
[----:B------:R-:W-:Y:S02]  /*0450*/  SEL R11, R3, RZ, P4 ;  /* 0x000000ff030b7207 */ /* 0x000fe40002000000 */
[----:B------:R-:W-:Y:S02]  /*0460*/  SEL R12, R12, RZ, P4 ;  /* 0x000000ff0c0c7207 */ /* 0x000fe40002000000 */
[----:B------:R-:W-:Y:S02]  /*0470*/  ISETP.LT.AND P4, PT, R0, 0x1900, !P3 ;  /* 0x000019000000780c */ /* 0x000fe40005f81270 */
[----:B------:R-:W-:-:S11]  /*0480*/  CS2R R2, SRZ ;  /* 0x0000000000027805 */ /* 0x000fd6000001ff00 */
[----:B------:R0:W2:Y:S01]  /*0490*/  @P4 LDG.E.64 R2, desc[UR4][R6.64] ;  /* 0x0000000406024981 */ /* 0x0000a2000c1e1b00 */
[----:B---3--:R-:W-:Y:S02]  /*04a0*/  SEL R13, R10, RZ, P5 ;  /* 0x000000ff0a0d7207 */ /* 0x008fe40002800000 */
[----:B-----5:R-:W-:Y:S02]  /*04b0*/  SEL R4, R4, RZ, P5 ;  /* 0x000000ff04047207 */ /* 0x020fe40002800000 */
[----:B------:R-:W-:Y:S02]  /*04c0*/  SEL R5, R5, RZ, P5 ;  /* 0x000000ff05057207 */ /* 0x000fe40002800000 */
[----:B------:R-:W-:Y:S02]  /*04d0*/  SEL R10, R15, RZ, P5 ;  /* 0x000000ff0f0a7207 */ /* 0x000fe40002800000 */
[C---:B------:R-:W-:Y:S01]  /*04e0*/  FSETP.GT.AND P5, PT, R4.reuse, -R13, PT ;  /* 0x8000000d0400720b */ /* 0x040fe20003fa4000 */
[----:B------:R-:W-:-:S12]  /*04f0*/  FADD R13, R4, R13 ;  /* 0x0000000d040d7221 */ /* 0x000fd80000000000 */
[----:B------:R-:W-:Y:S01]  /*0500*/  @!P5 FMUL R13, R13, 0.20000000298023223877 ;  /* 0x3e4ccccd0d0dd820 */ /* 0x000fe20000400000 */
[C---:B------:R-:W-:Y:S01]  /*0510*/  FSETP.GT.AND P5, PT, R5.reuse, -R10, PT ;  /* 0x8000000a0500720b */ /* 0x040fe20003fa4000 */
[----:B------:R-:W-:Y:S01]  /*0520*/  FADD R10, R5, R10 ;  /* 0x0000000a050a7221 */ /* 0x000fe20000000000 */
[----:B----4-:R-:W-:Y:S01]  /*0530*/  SEL R8, R8, RZ, P6 ;  /* 0x000000ff08087207 */ /* 0x010fe20003000000 */
[----:B------:R-:W1:Y:S01]  /*0540*/  LDC.64 R4, c[0x0][0x248] ;  /* 0x00009200ff047b82 */ /* 0x000e620000000a00 */
[----:B------:R-:W-:Y:S02]  /*0550*/  SEL R9, R9, RZ, P6 ;  /* 0x000000ff09097207 */ /* 0x000fe40003000000 */
[----:B0-----:R-:W-:Y:S02]  /*0560*/  SEL R7, R18, RZ, P6 ;  /* 0x000000ff12077207 */ /* 0x001fe40003000000 */
[----:B------:R-:W-:Y:S02]  /*0570*/  SEL R16, R16, RZ, P6 ;  /* 0x000000ff10107207 */ /* 0x000fe40003000000 */
[----:B------:R-:W-:-:S03]  /*0580*/  FSETP.GT.AND P6, PT, R8, -R7, PT ;  /* 0x800000070800720b */ /* 0x000fc60003fc4000 */
[----:B------:R-:W-:Y:S01]  /*0590*/  @!P5 FMUL R10, R10, 0.20000000298023223877 ;  /* 0x3e4ccccd0a0ad820 */ /* 0x000fe20000400000 */
[C---:B------:R-:W-:Y:S01]  /*05a0*/  FSETP.GT.AND P5, PT, R9.reuse, -R16, PT ;  /* 0x800000100900720b */ /* 0x040fe20003fa4000 */
[----:B------:R-:W-:Y:S01]  /*05b0*/  FADD R16, R9, R16 ;  /* 0x0000001009107221 */ /* 0x000fe20000000000 */
[----:B------:R-:W-:-:S07]  /*05c0*/  FADD R6, R8, R7 ;  /* 0x0000000708067221 */ /* 0x000fce0000000000 */
[----:B------:R-:W-:-:S04]  /*05d0*/  @!P6 FMUL R6, R6, 0.20000000298023223877 ;  /* 0x3e4ccccd0606e820 */ /* 0x000fc80000400000 */
[----:B------:R-:W-:Y:S01]  /*05e0*/  @!P5 FMUL R16, R16, 0.20000000298023223877 ;  /* 0x3e4ccccd1010d820 */ /* 0x000fe20000400000 */
[----:B------:R-:W-:Y:S02]  /*05f0*/  FSETP.GT.AND P5, PT, R17, -R14, PT ;  /* 0x8000000e1100720b */ /* 0x000fe40003fa4000 */
[----:B------:R-:W-:Y:S02]  /*0600*/  FSETP.GT.AND P6, PT, R11, -R12, PT ;  /* 0x8000000c0b00720b */ /* 0x000fe40003fc4000 */
[----:B------:R-:W-:Y:S02]  /*0610*/  @P2 FSEL R13, R6, RZ, P0 ;  /* 0x000000ff060d2208 */ /* 0x000fe40000000000 */
[----:B------:R-:W-:Y:S02]  /*0620*/  @P2 FSEL R10, R16, RZ, P0 ;  /* 0x000000ff100a2208 */ /* 0x000fe40000000000 */
[----:B------:R-:W-:Y:S01]  /*0630*/  ISETP.GE.AND P0, PT, R0, 0x1900, PT ;  /* 0x000019000000780c */ /* 0x000fe20003f06270 */
[----:B------:R-:W-:Y:S01]  /*0640*/  FADD R14, R17, R14 ;  /* 0x0000000e110e7221 */ /* 0x000fe20000000000 */
[----:B------:R-:W-:-:S03]  /*0650*/  FADD R11, R11, R12 ;  /* 0x0000000c0b0b7221 */ /* 0x000fc60000000000 */
[----:B------:R-:W-:Y:S02]  /*0660*/  @!P5 FMUL R14, R14, 0.20000000298023223877 ;  /* 0x3e4ccccd0e0ed820 */ /* 0x000fe40000400000 */
[----:B------:R-:W-:Y:S01]  /*0670*/  @!P6 FMUL R11, R11, 0.20000000298023223877 ;  /* 0x3e4ccccd0b0be820 */ /* 0x000fe20000400000 */
[----:B-1----:R-:W-:Y:S01]  /*0680*/  IMAD.WIDE R4, R0, 0x4, R4 ;  /* 0x0000000400047825 */ /* 0x002fe200078e0204 */
[----:B--2---:R-:W-:Y:S02]  /*0690*/  SEL R2, R2, RZ, P4 ;  /* 0x000000ff02027207 */ /* 0x004fe40002000000 */
[----:B------:R-:W-:Y:S02]  /*06a0*/  SEL R3, R3, RZ, P4 ;  /* 0x000000ff03037207 */ /* 0x000fe40002000000 */
[----:B------:R-:W-:Y:S02]  /*06b0*/  @P3 FSEL R2, R14, R13, !P1 ;  /* 0x0000000d0e023208 */ /* 0x000fe40004800000 */
[----:B------:R-:W-:Y:S01]  /*06c0*/  @P3 FSEL R3, R11, R10, !P1 ;  /* 0x0000000a0b033208 */ /* 0x000fe20004800000 */
[----:B------:R-:W-:Y:S06]  /*06d0*/  @P0 EXIT ;  /* 0x000000000000094d */ /* 0x000fec0003800000 */
[----:B------:R-:W-:Y:S01]  /*06e0*/  STG.E.64 desc[UR4][R4.64], R2 ;  /* 0x0000000204007986 */ /* 0x000fe2000c101b04 */
[----:B------:R-:W-:Y:S05]  /*06f0*/  EXIT ;  /* 0x000000000000794d */ /* 0x000fea0003800000 */
.L_x_0:
[----:B------:R-:W-:-:S00]  /*0700*/  BRA `(.L_x_0) ;  /* 0xfffffffc00fc7947 */ /* 0x000fc0000383ffff */
[----:B------:R-:W-:-:S00]  /*0710*/  NOP ;  /* 0x0000000000007918 */ /* 0x000fc00000000000 */
        /* <DEDUP_REMOVED lines=14> */
.L_x_1:


//--------------------- .nv.constant0.triton_poi_fused_cat_4 --------------------------
	.section	.nv.constant0.triton_poi_fused_cat_4,"a",@progbits
	.sectionflags	@""
	.align	4
.nv.constant0.triton_poi_fused_cat_4:
	.zero		596
